//
// Generated by NVIDIA NVVM Compiler
//
// Compiler Build ID: CL-36424714
// Cuda compilation tools, release 13.0, V13.0.88
// Based on NVVM 20.0.0
//

.version 9.0
.target sm_100
.address_size 64

	// .globl	_Z4loopi
.extern .func  (.param .b32 func_retval0) vprintf
(
	.param .b64 vprintf_param_0,
	.param .b64 vprintf_param_1
)
;
.global .align 1 .b8 $str[29] = {84, 104, 105, 115, 32, 105, 115, 32, 105, 116, 101, 114, 97, 116, 105, 111, 110, 32, 110, 117, 109, 98, 101, 114, 32, 37, 100, 10};

.visible .entry _Z4loopi(
	.param .u32 _Z4loopi_param_0
)
{
	.local .align 8 .b8 	__local_depot0[8];
	.reg .b64 	%SP;
	.reg .b64 	%SPL;
	.reg .pred 	%p<2>;
	.reg .b32 	%r<5>;
	.reg .b64 	%rd<5>;

	mov.u64 	%SPL, __local_depot0;
	cvta.local.u64 	%SP, %SPL;
	ld.param.u32 	%r2, [_Z4loopi_param_0];
	mov.u32 	%r1, %tid.x;
	setp.gt.u32 	%p1, %r1, %r2;
	@%p1 bra 	$L__BB0_2;
	add.u64 	%rd1, %SP, 0;
	add.u64 	%rd2, %SPL, 0;
	st.local.u32 	[%rd2], %r1;
	mov.u64 	%rd3, $str;
	cvta.global.u64 	%rd4, %rd3;
	{ // callseq 0, 0
	.param .b64 param0;
	st.param.b64 	[param0], %rd4;
	.param .b64 param1;
	st.param.b64 	[param1], %rd1;
	.param .b32 retval0;
	call.uni (retval0), 
	vprintf, 
	(
	param0, 
	param1
	);
	ld.param.b32 	%r3, [retval0];
	} // callseq 0
$L__BB0_2:
	ret;

}


// ===== COMPILED SASS (sm_100) =====

	.target	sm_100

	.elftype	@"ET_EXEC"


//--------------------- .note.nv.tkinfo           --------------------------
	.section	.note.nv.tkinfo,"",@"SHT_NOTE"
	.sectionflags	@"SHF_NOTE_NV_TKINFO"
	.tkinfo
        /*0018*/ 	.word	0x00000002
        /*0030*/ 	.string	""
        /*0030*/ 	.string	"ptxas"
        /*0030*/ 	.string	"Cuda compilation tools, release 13.0, V13.0.88"
        /*0030*/ 	.string	"Build cuda_13.0.r13.0/compiler.36424714_0"
        /*0030*/ 	.string	"-arch sm_100 -m 64 "



//--------------------- .note.nv.cuinfo           --------------------------
	.section	.note.nv.cuinfo,"",@"SHT_NOTE"
	.sectionflags	@"SHF_NOTE_NV_CUINFO"
        /*0018*/ 	.short	0x0002
        /*001a*/ 	.short	0x0064
        /*001c*/ 	.short	0x0082
	.zero		2


//--------------------- .nv.info                  --------------------------
	.section	.nv.info,"",@"SHT_CUDA_INFO"
	.align	4


	//----- nvinfo : EIATTR_REGCOUNT
	.align		4
        /*0000*/ 	.byte	0x04, 0x2f
        /*0002*/ 	.short	(.L_2 - .L_1)
	.align		4
.L_1:
        /*0004*/ 	.word	index@(_Z4loopi)
        /*0008*/ 	.word	0x00000018


	//----- nvinfo : EIATTR_FRAME_SIZE
	.align		4
.L_2:
        /*000c*/ 	.byte	0x04, 0x11
        /*000e*/ 	.short	(.L_4 - .L_3)
	.align		4
.L_3:
        /*0010*/ 	.word	index@(_Z4loopi)
        /*0014*/ 	.word	0x00000008


	//----- nvinfo : EIATTR_MIN_STACK_SIZE
	.align		4
.L_4:
        /*0018*/ 	.byte	0x04, 0x12
        /*001a*/ 	.short	(.L_6 - .L_5)
	.align		4
.L_5:
        /*001c*/ 	.word	index@(_Z4loopi)
        /*0020*/ 	.word	0x00000008
.L_6:


//--------------------- .nv.compat                --------------------------
	.section	.nv.compat,"",@"SHT_CUDA_COMPAT_INFO"
	.align	4
        /*0000*/ 	.byte	0x02, 0x09, 0x00, 0x00, 0x02, 0x02, 0x01, 0x00, 0x02, 0x05, 0x05, 0x00, 0x03, 0x07, 0x01, 0x01
        /*0010*/ 	.byte	0x02, 0x03, 0x00, 0x00, 0x02, 0x06, 0x01, 0x00, 0x04, 0x0b, 0x08, 0x00, 0x09, 0x00, 0x00, 0x00
        /*0020*/ 	.byte	0x00, 0x00, 0x00, 0x00


//--------------------- .nv.info._Z4loopi         --------------------------
	.section	.nv.info._Z4loopi,"",@"SHT_CUDA_INFO"
	.sectionflags	@""
	.align	4


	//----- nvinfo : EIATTR_CUDA_API_VERSION
	.align		4
        /*0000*/ 	.byte	0x04, 0x37
        /*0002*/ 	.short	(.L_8 - .L_7)
.L_7:
        /*0004*/ 	.word	0x00000082


	//----- nvinfo : EIATTR_KPARAM_INFO
	.align		4
.L_8:
        /*0008*/ 	.byte	0x04, 0x17
        /*000a*/ 	.short	(.L_10 - .L_9)
.L_9:
        /*000c*/ 	.word	0x00000000
        /*0010*/ 	.short	0x0000
        /*0012*/ 	.short	0x0000
        /*0014*/ 	.byte	0x00, 0xf0, 0x11, 0x00


	//----- nvinfo : EIATTR_SPARSE_MMA_MASK
	.align		4
.L_10:
        /*0018*/ 	.byte	0x03, 0x50
        /*001a*/ 	.short	0x0000


	//----- nvinfo : EIATTR_MAXREG_COUNT
	.align		4
        /*001c*/ 	.byte	0x03, 0x1b
        /*001e*/ 	.short	0x00ff


	//----- nvinfo : EIATTR_EXTERNS
	.align		4
        /*0020*/ 	.byte	0x04, 0x0f
        /*0022*/ 	.short	(.L_12 - .L_11)


	//   ....[0]....
	.align		4
.L_11:
        /*0024*/ 	.word	index@(vprintf)


	//----- nvinfo : EIATTR_MERCURY_ISA_VERSION
	.align		4
.L_12:
        /*0028*/ 	.byte	0x03, 0x5f
        /*002a*/ 	.short	0x0101


	//----- nvinfo : EIATTR_VRC_CTA_INIT_COUNT
	.align		4
        /*002c*/ 	.byte	0x02, 0x4a
	.zero		1
	.zero		1


	//----- nvinfo : EIATTR_SYSCALL_OFFSETS
	.align		4
        /*0030*/ 	.byte	0x04, 0x46
        /*0032*/ 	.short	(.L_14 - .L_13)


	//   ....[0]....
.L_13:
        /*0034*/ 	.word	0x00000110


	//----- nvinfo : EIATTR_EXIT_INSTR_OFFSETS
	.align		4
.L_14:
        /*0038*/ 	.byte	0x04, 0x1c
        /*003a*/ 	.short	(.L_16 - .L_15)


	//   ....[0]....
.L_15:
        /*003c*/ 	.word	0x00000090


	//   ....[1]....
        /*0040*/ 	.word	0x00000120


	//----- nvinfo : EIATTR_CRS_STACK_SIZE
	.align		4
.L_16:
        /*0044*/ 	.byte	0x04, 0x1e
        /*0046*/ 	.short	(.L_18 - .L_17)
.L_17:
        /*0048*/ 	.word	0x00000000


	//----- nvinfo : EIATTR_CBANK_PARAM_SIZE
	.align		4
.L_18:
        /*004c*/ 	.byte	0x03, 0x19
        /*004e*/ 	.short	0x0004


	//----- nvinfo : EIATTR_PARAM_CBANK
	.align		4
        /*0050*/ 	.byte	0x04, 0x0a
        /*0052*/ 	.short	(.L_20 - .L_19)
	.align		4
.L_19:
        /*0054*/ 	.word	index@(.nv.constant0._Z4loopi)
        /*0058*/ 	.short	0x0380
        /*005a*/ 	.short	0x0004


	//----- nvinfo : EIATTR_SW_WAR
	.align		4
.L_20:
        /*005c*/ 	.byte	0x04, 0x36
        /*005e*/ 	.short	(.L_22 - .L_21)
.L_21:
        /*0060*/ 	.word	0x00000008
.L_22:


//--------------------- .nv.callgraph             --------------------------
	.section	.nv.callgraph,"",@"SHT_CUDA_CALLGRAPH"
	.align	4
	.sectionentsize	8
	.align		4
        /*0000*/ 	.word	0x00000000
	.align		4
        /*0004*/ 	.word	0xffffffff
	.align		4
        /*0008*/ 	.word	index@(_Z4loopi)
	.align		4
        /*000c*/ 	.word	index@(vprintf)
	.align		4
        /*0010*/ 	.word	0x00000000
	.align		4
        /*0014*/ 	.word	0xfffffffe
	.align		4
        /*0018*/ 	.word	0x00000000
	.align		4
        /*001c*/ 	.word	0xfffffffd
	.align		4
        /*0020*/ 	.word	0x00000000
	.align		4
        /*0024*/ 	.word	0xfffffffc


//--------------------- .nv.constant4             --------------------------
	.section	.nv.constant4,"a",@progbits
	.align	8
	.align		8
.nv.constant4:
        /*0000*/ 	.dword	vprintf
	.align		8
        /*0008*/ 	.dword	$str


//--------------------- .text._Z4loopi            --------------------------
	.section	.text._Z4loopi,"ax",@progbits
	.align	128
        .global         _Z4loopi
        .type           _Z4loopi,@function
        .size           _Z4loopi,(.L_x_2 - _Z4loopi)
        .other          _Z4loopi,@"STO_CUDA_ENTRY STV_DEFAULT"
_Z4loopi:
.text._Z4loopi:
[----:B------:R-:W0:Y:S01]  /*0000*/  LDC R1, c[0x0][0x37c] ;  /* 0x0000df00ff017b82 */ /* 0x000e220000000800 */
[----:B------:R-:W1:Y:S01]  /*0010*/  S2R R8, SR_TID.X ;  /* 0x0000000000087919 */ /* 0x000e620000002100 */
[----:B------:R-:W1:Y:S01]  /*0020*/  LDCU UR6, c[0x0][0x380] ;  /* 0x00007000ff0677ac */ /* 0x000e620008000800 */
[----:B0-----:R-:W-:Y:S01]  /*0030*/  VIADD R1, R1, 0xfffffff8 ;  /* 0xfffffff801017836 */ /* 0x001fe20000000000 */
[----:B------:R-:W0:Y:S01]  /*0040*/  LDCU UR4, c[0x0][0x2f8] ;  /* 0x00005f00ff0477ac */ /* 0x000e220008000800 */
[----:B------:R-:W2:Y:S03]  /*0050*/  LDCU UR5, c[0x0][0x2fc] ;  /* 0x00005f80ff0577ac */ /* 0x000ea60008000800 */
[----:B0-----:R-:W-:-:S05]  /*0060*/  IADD3 R6, P1, PT, R1, UR4, RZ ;  /* 0x0000000401067c10 */ /* 0x001fca000ff3e0ff */
[----:B--2---:R-:W-:Y:S01]  /*0070*/  IMAD.X R7, RZ, RZ, UR5, P1 ;  /* 0x00000005ff077e24 */ /* 0x004fe200088e06ff */
[----:B-1----:R-:W-:-:S13]  /*0080*/  ISETP.GT.U32.AND P0, PT, R8, UR6, PT ;  /* 0x0000000608007c0c */ /* 0x002fda000bf04070 */
[----:B------:R-:W-:Y:S05]  /*0090*/  @P0 EXIT ;  /* 0x000000000000094d */ /* 0x000fea0003800000 */
[----:B------:R-:W-:Y:S01]  /*00a0*/  MOV R0, 0x0 ;  /* 0x0000000000007802 */ /* 0x000fe20000000f00 */
[----:B------:R0:W-:Y:S01]  /*00b0*/  STL [R1], R8 ;  /* 0x0000000801007387 */ /* 0x0001e20000100800 */
[----:B------:R-:W1:Y:S02]  /*00c0*/  LDCU.64 UR4, c[0x4][0x8] ;  /* 0x01000100ff0477ac */ /* 0x000e640008000a00 */
[----:B------:R0:W2:Y:S01]  /*00d0*/  LDC.64 R2, c[0x4][R0] ;  /* 0x0100000000027b82 */ /* 0x0000a20000000a00 */
[----:B-1----:R-:W-:Y:S02]  /*00e0*/  IMAD.U32 R4, RZ, RZ, UR4 ;  /* 0x00000004ff047e24 */ /* 0x002fe4000f8e00ff */
[----:B0-----:R-:W-:-:S07]  /*00f0*/  IMAD.U32 R5, RZ, RZ, UR5 ;  /* 0x00000005ff057e24 */ /* 0x001fce000f8e00ff */
[----:B------:R-:W-:-:S07]  /*0100*/  LEPC R20, `(.L_x_0) ;  /* 0x000000001014794e */ /* 0x000fce0000000000 */
[----:B--2---:R-:W-:Y:S05]  /*0110*/  CALL.ABS.NOINC R2 ;  /* 0x0000000002007343 */ /* 0x004fea0003c00000 */
.L_x_0:
[----:B------:R-:W-:Y:S05]  /*0120*/  EXIT ;  /* 0x000000000000794d */ /* 0x000fea0003800000 */
.L_x_1:
[----:B------:R-:W-:-:S00]  /*0130*/  BRA `(.L_x_1) ;  /* 0xfffffffc00fc7947 */ /* 0x000fc0000383ffff */
[----:B------:R-:W-:-:S00]  /*0140*/  NOP ;  /* 0x0000000000007918 */ /* 0x000fc00000000000 */
        /* <DEDUP_REMOVED lines=11> */
.L_x_2:


//--------------------- .nv.global.init           --------------------------
	.section	.nv.global.init,"aw",@progbits
.nv.global.init:
	.type		$str,@object
	.size		$str,(.L_0 - $str)
$str:
        /*0000*/ 	.byte	0x54, 0x68, 0x69, 0x73, 0x20, 0x69, 0x73, 0x20, 0x69, 0x74, 0x65, 0x72, 0x61, 0x74, 0x69, 0x6f
        /*0010*/ 	.byte	0x6e, 0x20, 0x6e, 0x75, 0x6d, 0x62, 0x65, 0x72, 0x20, 0x25, 0x64, 0x0a, 0x00
.L_0:


//--------------------- .nv.shared.reserved.0     --------------------------
	.section	.nv.shared.reserved.0,"aw",@nobits
	.weak		__nv_reservedSMEM_offset_0_alias
	.size		__nv_reservedSMEM_offset_0_alias, 0, 64
	.other		__nv_reservedSMEM_offset_0_alias,@"STO_CUDA_RESERVED_SHARED STV_DEFAULT"
__nv_reservedSMEM_offset_0_alias:
	.zero		0
	.zero		64


//--------------------- .nv.constant0._Z4loopi    --------------------------
	.section	.nv.constant0._Z4loopi,"a",@progbits
	.sectionflags	@""
	.align	4
.nv.constant0._Z4loopi:
	.zero		900


//--------------------- SYMBOLS --------------------------

	.type		.nv.reservedSmem.offset0,@object
	.size		.nv.reservedSmem.offset0,0x4
	.type		vprintf,@function
